//
// Generated by NVIDIA NVVM Compiler
//
// Compiler Build ID: CL-36424714
// Cuda compilation tools, release 13.0, V13.0.88
// Based on NVVM 20.0.0
//

.version 9.0
.target sm_100
.address_size 64

	// .globl	_Z9VectorAddPKfS0_Pfi

.visible .entry _Z9VectorAddPKfS0_Pfi(
	.param .u64 .ptr .align 1 _Z9VectorAddPKfS0_Pfi_param_0,
	.param .u64 .ptr .align 1 _Z9VectorAddPKfS0_Pfi_param_1,
	.param .u64 .ptr .align 1 _Z9VectorAddPKfS0_Pfi_param_2,
	.param .u32 _Z9VectorAddPKfS0_Pfi_param_3
)
{
	.reg .pred 	%p<2>;
	.reg .b32 	%r<6>;
	.reg .b32 	%f<4>;
	.reg .b64 	%rd<11>;

	ld.param.u64 	%rd1, [_Z9VectorAddPKfS0_Pfi_param_0];
	ld.param.u64 	%rd2, [_Z9VectorAddPKfS0_Pfi_param_1];
	ld.param.u64 	%rd3, [_Z9VectorAddPKfS0_Pfi_param_2];
	ld.param.u32 	%r2, [_Z9VectorAddPKfS0_Pfi_param_3];
	mov.u32 	%r3, %ctaid.x;
	mov.u32 	%r4, %ntid.x;
	mov.u32 	%r5, %tid.x;
	mad.lo.s32 	%r1, %r3, %r4, %r5;
	setp.ge.s32 	%p1, %r1, %r2;
	@%p1 bra 	$L__BB0_2;
	cvta.to.global.u64 	%rd4, %rd1;
	cvta.to.global.u64 	%rd5, %rd2;
	cvta.to.global.u64 	%rd6, %rd3;
	mul.wide.s32 	%rd7, %r1, 4;
	add.s64 	%rd8, %rd4, %rd7;
	ld.global.f32 	%f1, [%rd8];
	add.s64 	%rd9, %rd5, %rd7;
	ld.global.f32 	%f2, [%rd9];
	add.f32 	%f3, %f1, %f2;
	add.s64 	%rd10, %rd6, %rd7;
	st.global.f32 	[%rd10], %f3;
$L__BB0_2:
	ret;

}


// ===== COMPILED SASS (sm_100) =====

	.target	sm_100

	.elftype	@"ET_EXEC"


//--------------------- .note.nv.tkinfo           --------------------------
	.section	.note.nv.tkinfo,"",@"SHT_NOTE"
	.sectionflags	@"SHF_NOTE_NV_TKINFO"
	.tkinfo
        /*0018*/ 	.word	0x00000002
        /*0030*/ 	.string	""
        /*0030*/ 	.string	"ptxas"
        /*0030*/ 	.string	"Cuda compilation tools, release 13.0, V13.0.88"
        /*0030*/ 	.string	"Build cuda_13.0.r13.0/compiler.36424714_0"
        /*0030*/ 	.string	"-arch sm_100 -m 64 "



//--------------------- .note.nv.cuinfo           --------------------------
	.section	.note.nv.cuinfo,"",@"SHT_NOTE"
	.sectionflags	@"SHF_NOTE_NV_CUINFO"
        /*0018*/ 	.short	0x0002
        /*001a*/ 	.short	0x0064
        /*001c*/ 	.short	0x0082
	.zero		2


//--------------------- .nv.info                  --------------------------
	.section	.nv.info,"",@"SHT_CUDA_INFO"
	.align	4


	//----- nvinfo : EIATTR_REGCOUNT
	.align		4
        /*0000*/ 	.byte	0x04, 0x2f
        /*0002*/ 	.short	(.L_1 - .L_0)
	.align		4
.L_0:
        /*0004*/ 	.word	index@(_Z9VectorAddPKfS0_Pfi)
        /*0008*/ 	.word	0x0000000c


	//----- nvinfo : EIATTR_FRAME_SIZE
	.align		4
.L_1:
        /*000c*/ 	.byte	0x04, 0x11
        /*000e*/ 	.short	(.L_3 - .L_2)
	.align		4
.L_2:
        /*0010*/ 	.word	index@(_Z9VectorAddPKfS0_Pfi)
        /*0014*/ 	.word	0x00000000


	//----- nvinfo : EIATTR_MIN_STACK_SIZE
	.align		4
.L_3:
        /*0018*/ 	.byte	0x04, 0x12
        /*001a*/ 	.short	(.L_5 - .L_4)
	.align		4
.L_4:
        /*001c*/ 	.word	index@(_Z9VectorAddPKfS0_Pfi)
        /*0020*/ 	.word	0x00000000
.L_5:


//--------------------- .nv.compat                --------------------------
	.section	.nv.compat,"",@"SHT_CUDA_COMPAT_INFO"
	.align	4
        /*0000*/ 	.byte	0x02, 0x09, 0x00, 0x00, 0x02, 0x02, 0x01, 0x00, 0x02, 0x05, 0x05, 0x00, 0x03, 0x07, 0x01, 0x01
        /*0010*/ 	.byte	0x02, 0x03, 0x00, 0x00, 0x02, 0x06, 0x01, 0x00, 0x04, 0x0b, 0x08, 0x00, 0x09, 0x00, 0x00, 0x00
        /*0020*/ 	.byte	0x00, 0x00, 0x00, 0x00


//--------------------- .nv.info._Z9VectorAddPKfS0_Pfi --------------------------
	.section	.nv.info._Z9VectorAddPKfS0_Pfi,"",@"SHT_CUDA_INFO"
	.sectionflags	@""
	.align	4


	//----- nvinfo : EIATTR_CUDA_API_VERSION
	.align		4
        /*0000*/ 	.byte	0x04, 0x37
        /*0002*/ 	.short	(.L_7 - .L_6)
.L_6:
        /*0004*/ 	.word	0x00000082


	//----- nvinfo : EIATTR_KPARAM_INFO
	.align		4
.L_7:
        /*0008*/ 	.byte	0x04, 0x17
        /*000a*/ 	.short	(.L_9 - .L_8)
.L_8:
        /*000c*/ 	.word	0x00000000
        /*0010*/ 	.short	0x0003
        /*0012*/ 	.short	0x0018
        /*0014*/ 	.byte	0x00, 0xf0, 0x11, 0x00


	//----- nvinfo : EIATTR_KPARAM_INFO
	.align		4
.L_9:
        /*0018*/ 	.byte	0x04, 0x17
        /*001a*/ 	.short	(.L_11 - .L_10)
.L_10:
        /*001c*/ 	.word	0x00000000
        /*0020*/ 	.short	0x0002
        /*0022*/ 	.short	0x0010
        /*0024*/ 	.byte	0x00, 0xf5, 0x21, 0x00


	//----- nvinfo : EIATTR_KPARAM_INFO
	.align		4
.L_11:
        /*0028*/ 	.byte	0x04, 0x17
        /*002a*/ 	.short	(.L_13 - .L_12)
.L_12:
        /*002c*/ 	.word	0x00000000
        /*0030*/ 	.short	0x0001
        /*0032*/ 	.short	0x0008
        /*0034*/ 	.byte	0x00, 0xf5, 0x21, 0x00


	//----- nvinfo : EIATTR_KPARAM_INFO
	.align		4
.L_13:
        /*0038*/ 	.byte	0x04, 0x17
        /*003a*/ 	.short	(.L_15 - .L_14)
.L_14:
        /*003c*/ 	.word	0x00000000
        /*0040*/ 	.short	0x0000
        /*0042*/ 	.short	0x0000
        /*0044*/ 	.byte	0x00, 0xf5, 0x21, 0x00


	//----- nvinfo : EIATTR_SPARSE_MMA_MASK
	.align		4
.L_15:
        /*0048*/ 	.byte	0x03, 0x50
        /*004a*/ 	.short	0x0000


	//----- nvinfo : EIATTR_MAXREG_COUNT
	.align		4
        /*004c*/ 	.byte	0x03, 0x1b
        /*004e*/ 	.short	0x00ff


	//----- nvinfo : EIATTR_MERCURY_ISA_VERSION
	.align		4
        /*0050*/ 	.byte	0x03, 0x5f
        /*0052*/ 	.short	0x0101


	//----- nvinfo : EIATTR_VRC_CTA_INIT_COUNT
	.align		4
        /*0054*/ 	.byte	0x02, 0x4a
	.zero		1
	.zero		1


	//----- nvinfo : EIATTR_EXIT_INSTR_OFFSETS
	.align		4
        /*0058*/ 	.byte	0x04, 0x1c
        /*005a*/ 	.short	(.L_17 - .L_16)


	//   ....[0]....
.L_16:
        /*005c*/ 	.word	0x00000070


	//   ....[1]....
        /*0060*/ 	.word	0x00000130


	//----- nvinfo : EIATTR_CBANK_PARAM_SIZE
	.align		4
.L_17:
        /*0064*/ 	.byte	0x03, 0x19
        /*0066*/ 	.short	0x001c


	//----- nvinfo : EIATTR_PARAM_CBANK
	.align		4
        /*0068*/ 	.byte	0x04, 0x0a
        /*006a*/ 	.short	(.L_19 - .L_18)
	.align		4
.L_18:
        /*006c*/ 	.word	index@(.nv.constant0._Z9VectorAddPKfS0_Pfi)
        /*0070*/ 	.short	0x0380
        /*0072*/ 	.short	0x001c


	//----- nvinfo : EIATTR_SW_WAR
	.align		4
.L_19:
        /*0074*/ 	.byte	0x04, 0x36
        /*0076*/ 	.short	(.L_21 - .L_20)
.L_20:
        /*0078*/ 	.word	0x00000008
.L_21:


//--------------------- .nv.callgraph             --------------------------
	.section	.nv.callgraph,"",@"SHT_CUDA_CALLGRAPH"
	.align	4
	.sectionentsize	8
	.align		4
        /*0000*/ 	.word	0x00000000
	.align		4
        /*0004*/ 	.word	0xffffffff
	.align		4
        /*0008*/ 	.word	0x00000000
	.align		4
        /*000c*/ 	.word	0xfffffffe
	.align		4
        /*0010*/ 	.word	0x00000000
	.align		4
        /*0014*/ 	.word	0xfffffffd
	.align		4
        /*0018*/ 	.word	0x00000000
	.align		4
        /*001c*/ 	.word	0xfffffffc


//--------------------- .text._Z9VectorAddPKfS0_Pfi --------------------------
	.section	.text._Z9VectorAddPKfS0_Pfi,"ax",@progbits
	.align	128
        .global         _Z9VectorAddPKfS0_Pfi
        .type           _Z9VectorAddPKfS0_Pfi,@function
        .size           _Z9VectorAddPKfS0_Pfi,(.L_x_1 - _Z9VectorAddPKfS0_Pfi)
        .other          _Z9VectorAddPKfS0_Pfi,@"STO_CUDA_ENTRY STV_DEFAULT"
_Z9VectorAddPKfS0_Pfi:
.text._Z9VectorAddPKfS0_Pfi:
[----:B------:R-:W-:Y:S01]  /*0000*/  LDC R1, c[0x0][0x37c] ;  /* 0x0000df00ff017b82 */ /* 0x000fe20000000800 */
[----:B------:R-:W0:Y:S07]  /*0010*/  S2R R0, SR_TID.X ;  /* 0x0000000000007919 */ /* 0x000e2e0000002100 */
[----:B------:R-:W0:Y:S01]  /*0020*/  S2UR UR4, SR_CTAID.X ;  /* 0x00000000000479c3 */ /* 0x000e220000002500 */
[----:B------:R-:W1:Y:S07]  /*0030*/  LDCU UR5, c[0x0][0x398] ;  /* 0x00007300ff0577ac */ /* 0x000e6e0008000800 */
[----:B------:R-:W0:Y:S02]  /*0040*/  LDC R9, c[0x0][0x360] ;  /* 0x0000d800ff097b82 */ /* 0x000e240000000800 */
[----:B0-----:R-:W-:-:S05]  /*0050*/  IMAD R9, R9, UR4, R0 ;  /* 0x0000000409097c24 */ /* 0x001fca000f8e0200 */
[----:B-1----:R-:W-:-:S13]  /*0060*/  ISETP.GE.AND P0, PT, R9, UR5, PT ;  /* 0x0000000509007c0c */ /* 0x002fda000bf06270 */
[----:B------:R-:W-:Y:S05]  /*0070*/  @P0 EXIT ;  /* 0x000000000000094d */ /* 0x000fea0003800000 */
[----:B------:R-:W0:Y:S01]  /*0080*/  LDC.64 R2, c[0x0][0x380] ;  /* 0x0000e000ff027b82 */ /* 0x000e220000000a00 */
[----:B------:R-:W1:Y:S07]  /*0090*/  LDCU.64 UR4, c[0x0][0x358] ;  /* 0x00006b00ff0477ac */ /* 0x000e6e0008000a00 */
[----:B------:R-:W2:Y:S08]  /*00a0*/  LDC.64 R4, c[0x0][0x388] ;  /* 0x0000e200ff047b82 */ /* 0x000eb00000000a00 */
[----:B------:R-:W3:Y:S01]  /*00b0*/  LDC.64 R6, c[0x0][0x390] ;  /* 0x0000e400ff067b82 */ /* 0x000ee20000000a00 */
[----:B0-----:R-:W-:-:S06]  /*00c0*/  IMAD.WIDE R2, R9, 0x4, R2 ;  /* 0x0000000409027825 */ /* 0x001fcc00078e0202 */
[----:B-1----:R-:W4:Y:S01]  /*00d0*/  LDG.E R2, desc[UR4][R2.64] ;  /* 0x0000000402027981 */ /* 0x002f22000c1e1900 */
[----:B--2---:R-:W-:-:S06]  /*00e0*/  IMAD.WIDE R4, R9, 0x4, R4 ;  /* 0x0000000409047825 */ /* 0x004fcc00078e0204 */
[----:B------:R-:W4:Y:S01]  /*00f0*/  LDG.E R5, desc[UR4][R4.64] ;  /* 0x0000000404057981 */ /* 0x000f22000c1e1900 */
[----:B---3--:R-:W-:-:S04]  /*0100*/  IMAD.WIDE R6, R9, 0x4, R6 ;  /* 0x0000000409067825 */ /* 0x008fc800078e0206 */
[----:B----4-:R-:W-:-:S05]  /*0110*/  FADD R9, R2, R5 ;  /* 0x0000000502097221 */ /* 0x010fca0000000000 */
[----:B------:R-:W-:Y:S01]  /*0120*/  STG.E desc[UR4][R6.64], R9 ;  /* 0x0000000906007986 */ /* 0x000fe2000c101904 */
[----:B------:R-:W-:Y:S05]  /*0130*/  EXIT ;  /* 0x000000000000794d */ /* 0x000fea0003800000 */
.L_x_0:
[----:B------:R-:W-:-:S00]  /*0140*/  BRA `(.L_x_0) ;  /* 0xfffffffc00fc7947 */ /* 0x000fc0000383ffff */
[----:B------:R-:W-:-:S00]  /*0150*/  NOP ;  /* 0x0000000000007918 */ /* 0x000fc00000000000 */
        /* <DEDUP_REMOVED lines=10> */
.L_x_1:


//--------------------- .nv.shared.reserved.0     --------------------------
	.section	.nv.shared.reserved.0,"aw",@nobits
	.weak		__nv_reservedSMEM_offset_0_alias
	.size		__nv_reservedSMEM_offset_0_alias, 0, 64
	.other		__nv_reservedSMEM_offset_0_alias,@"STO_CUDA_RESERVED_SHARED STV_DEFAULT"
__nv_reservedSMEM_offset_0_alias:
	.zero		0
	.zero		64


//--------------------- .nv.constant0._Z9VectorAddPKfS0_Pfi --------------------------
	.section	.nv.constant0._Z9VectorAddPKfS0_Pfi,"a",@progbits
	.sectionflags	@""
	.align	4
.nv.constant0._Z9VectorAddPKfS0_Pfi:
	.zero		924


//--------------------- SYMBOLS --------------------------

	.type		.nv.reservedSmem.offset0,@object
	.size		.nv.reservedSmem.offset0,0x4
